	.headerflags	@"EF_CUDA_TEXMODE_UNIFIED EF_CUDA_64BIT_ADDRESS EF_CUDA_ACCELERATORS EF_CUDA_SM90 EF_CUDA_VIRTUAL_SM(EF_CUDA_SM90)"
	.elftype	@"ET_EXEC"


//--------------------- .nv.info                  --------------------------
	.section	.nv.info,"",@"SHT_CUDA_INFO"
	.align	4


	//----- nvinfo : EIATTR_REGCOUNT
	.align		4
        /*0000*/ 	.byte	0x04, 0x2f
        /*0002*/ 	.short	(.L_3 - .L_2)
	.align		4
.L_2:
        /*0004*/ 	.word	index@(triton_poi_fused__native_batch_norm_legit_no_training_mul_sigmoid_20)
        /*0008*/ 	.word	0x00000011


	//----- nvinfo : EIATTR_MIN_STACK_SIZE
	.align		4
.L_3:
        /*000c*/ 	.byte	0x04, 0x12
        /*000e*/ 	.short	(.L_5 - .L_4)
	.align		4
.L_4:
        /*0010*/ 	.word	index@(triton_poi_fused__native_batch_norm_legit_no_training_mul_sigmoid_20)
        /*0014*/ 	.word	0x00000000


	//----- nvinfo : EIATTR_FRAME_SIZE
	.align		4
.L_5:
        /*0018*/ 	.byte	0x04, 0x11
        /*001a*/ 	.short	(.L_7 - .L_6)
	.align		4
.L_6:
        /*001c*/ 	.word	index@(triton_poi_fused__native_batch_norm_legit_no_training_mul_sigmoid_20)
        /*0020*/ 	.word	0x00000000


	//----- nvinfo : EIATTR_MIN_STACK_SIZE
	.align		4
.L_7:
        /*0024*/ 	.byte	0x04, 0x12
        /*0026*/ 	.short	(.L_9 - .L_8)
	.align		4
.L_8:
        /*0028*/ 	.word	index@(triton_poi_fused__native_batch_norm_legit_no_training_mul_sigmoid_20)
        /*002c*/ 	.word	0x00000000
.L_9:


//--------------------- .nv.info.triton_poi_fused__native_batch_norm_legit_no_training_mul_sigmoid_20 --------------------------
	.section	.nv.info.triton_poi_fused__native_batch_norm_legit_no_training_mul_sigmoid_20,"",@"SHT_CUDA_INFO"
	.sectionflags	@""
	.align	4


	//----- nvinfo : EIATTR_CUDA_API_VERSION
	.align		4
        /*0000*/ 	.byte	0x04, 0x37
        /*0002*/ 	.short	(.L_11 - .L_10)
.L_10:
        /*0004*/ 	.word	0x0000007c


	//----- nvinfo : EIATTR_KPARAM_INFO
	.align		4
.L_11:
        /*0008*/ 	.byte	0x04, 0x17
        /*000a*/ 	.short	(.L_13 - .L_12)
.L_12:
        /*000c*/ 	.word	0x00000000
        /*0010*/ 	.short	0x0006
        /*0012*/ 	.short	0x0030
        /*0014*/ 	.byte	0x00, 0xf0, 0x11, 0x00


	//----- nvinfo : EIATTR_KPARAM_INFO
	.align		4
.L_13:
        /*0018*/ 	.byte	0x04, 0x17
        /*001a*/ 	.short	(.L_15 - .L_14)
.L_14:
        /*001c*/ 	.word	0x00000000
        /*0020*/ 	.short	0x0005
        /*0022*/ 	.short	0x0028
        /*0024*/ 	.byte	0x00, 0xf4, 0x21, 0x00


	//----- nvinfo : EIATTR_KPARAM_INFO
	.align		4
.L_15:
        /*0028*/ 	.byte	0x04, 0x17
        /*002a*/ 	.short	(.L_17 - .L_16)
.L_16:
        /*002c*/ 	.word	0x00000000
        /*0030*/ 	.short	0x0004
        /*0032*/ 	.short	0x0020
        /*0034*/ 	.byte	0x00, 0xf4, 0x21, 0x00


	//----- nvinfo : EIATTR_KPARAM_INFO
	.align		4
.L_17:
        /*0038*/ 	.byte	0x04, 0x17
        /*003a*/ 	.short	(.L_19 - .L_18)
.L_18:
        /*003c*/ 	.word	0x00000000
        /*0040*/ 	.short	0x0003
        /*0042*/ 	.short	0x0018
        /*0044*/ 	.byte	0x00, 0xf4, 0x21, 0x00


	//----- nvinfo : EIATTR_KPARAM_INFO
	.align		4
.L_19:
        /*0048*/ 	.byte	0x04, 0x17
        /*004a*/ 	.short	(.L_21 - .L_20)
.L_20:
        /*004c*/ 	.word	0x00000000
        /*0050*/ 	.short	0x0002
        /*0052*/ 	.short	0x0010
        /*0054*/ 	.byte	0x00, 0xf4, 0x21, 0x00


	//----- nvinfo : EIATTR_KPARAM_INFO
	.align		4
.L_21:
        /*0058*/ 	.byte	0x04, 0x17
        /*005a*/ 	.short	(.L_23 - .L_22)
.L_22:
        /*005c*/ 	.word	0x00000000
        /*0060*/ 	.short	0x0001
        /*0062*/ 	.short	0x0008
        /*0064*/ 	.byte	0x00, 0xf4, 0x21, 0x00


	//----- nvinfo : EIATTR_KPARAM_INFO
	.align		4
.L_23:
        /*0068*/ 	.byte	0x04, 0x17
        /*006a*/ 	.short	(.L_25 - .L_24)
.L_24:
        /*006c*/ 	.word	0x00000000
        /*0070*/ 	.short	0x0000
        /*0072*/ 	.short	0x0000
        /*0074*/ 	.byte	0x00, 0xf4, 0x21, 0x00


	//----- nvinfo : EIATTR_SPARSE_MMA_MASK
	.align		4
.L_25:
        /*0078*/ 	.byte	0x03, 0x50
        /*007a*/ 	.short	0x0000


	//----- nvinfo : EIATTR_MAXREG_COUNT
	.align		4
        /*007c*/ 	.byte	0x03, 0x1b
        /*007e*/ 	.short	0x00ff


	//----- nvinfo : EIATTR_EXIT_INSTR_OFFSETS
	.align		4
        /*0080*/ 	.byte	0x04, 0x1c
        /*0082*/ 	.short	(.L_27 - .L_26)


	//   ....[0]....
.L_26:
        /*0084*/ 	.word	0x00000530


	//----- nvinfo : EIATTR_REQNTID
	.align		4
.L_27:
        /*0088*/ 	.byte	0x04, 0x10
        /*008a*/ 	.short	(.L_29 - .L_28)
.L_28:
        /*008c*/ 	.word	0x00000080
        /*0090*/ 	.word	0x00000001
        /*0094*/ 	.word	0x00000001


	//----- nvinfo : EIATTR_CBANK_PARAM_SIZE
	.align		4
.L_29:
        /*0098*/ 	.byte	0x03, 0x19
        /*009a*/ 	.short	0x0034


	//----- nvinfo : EIATTR_PARAM_CBANK
	.align		4
        /*009c*/ 	.byte	0x04, 0x0a
        /*009e*/ 	.short	(.L_31 - .L_30)
	.align		4
.L_30:
        /*00a0*/ 	.word	index@(.nv.constant0.triton_poi_fused__native_batch_norm_legit_no_training_mul_sigmoid_20)
        /*00a4*/ 	.short	0x0210
        /*00a6*/ 	.short	0x0034


	//----- nvinfo : EIATTR_SW_WAR
	.align		4
.L_31:
        /*00a8*/ 	.byte	0x04, 0x36
        /*00aa*/ 	.short	(.L_33 - .L_32)
.L_32:
        /*00ac*/ 	.word	0x00000008
.L_33:


//--------------------- .nv.callgraph             --------------------------
	.section	.nv.callgraph,"",@"SHT_CUDA_CALLGRAPH"
	.align	4
	.sectionentsize	8
	.align		4
        /*0000*/ 	.word	0x00000000
	.align		4
        /*0004*/ 	.word	0xffffffff
	.align		4
        /*0008*/ 	.word	0x00000000
	.align		4
        /*000c*/ 	.word	0xfffffffe
	.align		4
        /*0010*/ 	.word	0x00000000
	.align		4
        /*0014*/ 	.word	0xfffffffd
	.align		4
        /*0018*/ 	.word	0x00000000
	.align		4
        /*001c*/ 	.word	0xfffffffc


//--------------------- .nv.constant4             --------------------------
	.section	.nv.constant4,"a",@progbits
	.align	8
	.align		8
.nv.constant4:
        /*0000*/ 	.dword	_$_str
	.align		8
        /*0008*/ 	.dword	_$_str_$_2


//--------------------- .text.triton_poi_fused__native_batch_norm_legit_no_training_mul_sigmoid_20 --------------------------
	.section	.text.triton_poi_fused__native_batch_norm_legit_no_training_mul_sigmoid_20,"ax",@progbits
	.align	128
        .global         triton_poi_fused__native_batch_norm_legit_no_training_mul_sigmoid_20
        .type           triton_poi_fused__native_batch_norm_legit_no_training_mul_sigmoid_20,@function
        .size           triton_poi_fused__native_batch_norm_legit_no_training_mul_sigmoid_20,(.L_x_1 - triton_poi_fused__native_batch_norm_legit_no_training_mul_sigmoid_20)
        .other          triton_poi_fused__native_batch_norm_legit_no_training_mul_sigmoid_20,@"STO_CUDA_ENTRY STV_DEFAULT"
triton_poi_fused__native_batch_norm_legit_no_training_mul_sigmoid_20:
.text.triton_poi_fused__native_batch_norm_legit_no_training_mul_sigmoid_20:
[----:B------:R-:W-:Y:S01]  /*0000*/  LDC R1, c[0x0][0x28] ;  /* 0x00000a00ff017b82 */ /* 0x000fe20000000800 */
[----:B------:R-:W1:Y:S07]  /*0010*/  S2R R0, SR_TID.X ;  /* 0x0000000000007919 */ /* 0x000e6e0000002100 */
[----:B------:R-:W2:Y:S01]  /*0020*/  LDC.64 R2, c[0x0][0x228] ;  /* 0x00008a00ff027b82 */ /* 0x000ea20000000a00 */
[----:B------:R-:W-:Y:S01]  /*0030*/  ULDC.64 UR4, c[0x0][0x208] ;  /* 0x0000820000047ab9 */ /* 0x000fe20000000a00 */
[----:B------:R-:W3:Y:S06]  /*0040*/  S2R R7, SR_CTAID.X ;  /* 0x0000000000077919 */ /* 0x000eec0000002500 */
[----:B------:R-:W4:Y:S08]  /*0050*/  LDC.64 R8, c[0x0][0x230] ;  /* 0x00008c00ff087b82 */ /* 0x000f300000000a00 */
[----:B------:R-:W5:Y:S01]  /*0060*/  LDC.64 R10, c[0x0][0x238] ;  /* 0x00008e00ff0a7b82 */ /* 0x000f620000000a00 */
[----:B-1----:R-:W-:-:S02]  /*0070*/  SHF.L.U32 R0, R0, 0x1, RZ ;  /* 0x0000000100007819 */ /* 0x002fc400000006ff */
[----:B---3--:R-:W-:Y:S02]  /*0080*/  SHF.R.S32.HI R5, RZ, 0x17, R7 ;  /* 0x00000017ff057819 */ /* 0x008fe40000011407 */
[----:B------:R-:W-:Y:S02]  /*0090*/  LOP3.LUT R0, R0, 0xfe, RZ, 0xc0, !PT ;  /* 0x000000fe00007812 */ /* 0x000fe400078ec0ff */
[----:B------:R-:W-:Y:S02]  /*00a0*/  SGXT R5, R5, 0x1 ;  /* 0x000000010505781a */ /* 0x000fe40000000200 */
[----:B------:R-:W-:Y:S02]  /*00b0*/  LEA R0, R7, R0, 0x8 ;  /* 0x0000000007007211 */ /* 0x000fe400078e40ff */
[----:B------:R-:W1:Y:S02]  /*00c0*/  LDC.64 R6, c[0x0][0x220] ;  /* 0x00008800ff067b82 */ /* 0x000e640000000a00 */
[----:B------:R-:W-:-:S04]  /*00d0*/  LEA.HI R5, R5, R0, RZ, 0xb ;  /* 0x0000000005057211 */ /* 0x000fc800078f58ff */
[----:B------:R-:W-:-:S04]  /*00e0*/  LOP3.LUT R5, R5, 0xfffff800, RZ, 0xc0, !PT ;  /* 0xfffff80005057812 */ /* 0x000fc800078ec0ff */
[----:B------:R-:W-:Y:S02]  /*00f0*/  IADD3 R13, R0, -R5, RZ ;  /* 0x80000005000d7210 */ /* 0x000fe40007ffe0ff */
[----:B------:R-:W3:Y:S03]  /*0100*/  LDC.64 R4, c[0x0][0x218] ;  /* 0x00008600ff047b82 */ /* 0x000ee60000000a00 */
[----:B--2---:R-:W-:-:S06]  /*0110*/  IMAD.WIDE R2, R13, 0x4, R2 ;  /* 0x000000040d027825 */ /* 0x004fcc00078e0202 */
[----:B------:R-:W2:Y:S01]  /*0120*/  LDG.E.EL.64 R2, desc[UR4][R2.64] ;  /* 0x0000000402027981 */ /* 0x000ea2000c2e1b00 */
[----:B-1----:R-:W-:-:S04]  /*0130*/  IMAD.WIDE R6, R13, 0x4, R6 ;  /* 0x000000040d067825 */ /* 0x002fc800078e0206 */
[C---:B----4-:R-:W-:Y:S02]  /*0140*/  IMAD.WIDE R8, R13.reuse, 0x4, R8 ;  /* 0x000000040d087825 */ /* 0x050fe400078e0208 */
[----:B------:R-:W4:Y:S02]  /*0150*/  LDG.E.EL.64 R6, desc[UR4][R6.64] ;  /* 0x0000000406067981 */ /* 0x000f24000c2e1b00 */
[----:B-----5:R-:W-:Y:S02]  /*0160*/  IMAD.WIDE R10, R13, 0x4, R10 ;  /* 0x000000040d0a7825 */ /* 0x020fe400078e020a */
[----:B------:R-:W5:Y:S02]  /*0170*/  LDG.E.EL.64 R8, desc[UR4][R8.64] ;  /* 0x0000000408087981 */ /* 0x000f64000c2e1b00 */
[----:B---3--:R-:W-:Y:S02]  /*0180*/  IMAD.WIDE R4, R0, 0x4, R4 ;  /* 0x0000000400047825 */ /* 0x008fe400078e0204 */
[----:B------:R-:W5:Y:S04]  /*0190*/  LDG.E.EL.64 R10, desc[UR4][R10.64] ;  /* 0x000000040a0a7981 */ /* 0x000f68000c2e1b00 */
[----:B------:R-:W4:Y:S01]  /*01a0*/  LDG.E.64 R4, desc[UR4][R4.64] ;  /* 0x0000000404047981 */ /* 0x000f22000c1e1b00 */
[----:B--2---:R-:W-:Y:S01]  /*01b0*/  FADD R2, R2, 0.0010000000474974513054 ;  /* 0x3a83126f02027421 */ /* 0x004fe20000000000 */
[----:B------:R-:W-:-:S03]  /*01c0*/  FADD R3, R3, 0.0010000000474974513054 ;  /* 0x3a83126f03037421 */ /* 0x000fc60000000000 */
[----:B------:R-:W1:Y:S08]  /*01d0*/  MUFU.SQRT R12, R2 ;  /* 0x00000002000c7308 */ /* 0x000e700000002000 */
[----:B------:R-:W2:Y:S01]  /*01e0*/  MUFU.SQRT R13, R3 ;  /* 0x00000003000d7308 */ /* 0x000ea20000002000 */
[C---:B-1----:R-:W-:Y:S02]  /*01f0*/  FSETP.GT.AND P0, PT, R12.reuse, 8.50705917302346158658e+37, PT ;  /* 0x7e8000000c00780b */ /* 0x042fe40003f04000 */
[----:B------:R-:W-:-:S02]  /*0200*/  FSETP.GEU.AND P2, PT, R12, 1.175494350822287508e-38, PT ;  /* 0x008000000c00780b */ /* 0x000fc40003f4e000 */
[C---:B--2---:R-:W-:Y:S02]  /*0210*/  FSETP.GT.AND P1, PT, R13.reuse, 8.50705917302346158658e+37, PT ;  /* 0x7e8000000d00780b */ /* 0x044fe40003f24000 */
[----:B------:R-:W-:-:S07]  /*0220*/  FSETP.GEU.AND P3, PT, R13, 1.175494350822287508e-38, PT ;  /* 0x008000000d00780b */ /* 0x000fce0003f6e000 */
[----:B------:R-:W-:Y:S01]  /*0230*/  @P0 FMUL R12, R12, 0.25 ;  /* 0x3e8000000c0c0820 */ /* 0x000fe20000400000 */
[----:B------:R-:W-:-:S03]  /*0240*/  HFMA2.MMA R2, -RZ, RZ, 1.625, 0 ;  /* 0x3e800000ff027435 */ /* 0x000fc600000001ff */
[----:B------:R-:W-:Y:S01]  /*0250*/  @!P2 FMUL R12, R12, 16777216 ;  /* 0x4b8000000c0ca820 */ /* 0x000fe20000400000 */
[----:B------:R-:W-:-:S05]  /*0260*/  @P1 FMUL R13, R13, 0.25 ;  /* 0x3e8000000d0d1820 */ /* 0x000fca0000400000 */
[----:B------:R-:W1:Y:S01]  /*0270*/  MUFU.RCP R12, R12 ;  /* 0x0000000c000c7308 */ /* 0x000e620000001000 */
[----:B------:R-:W-:Y:S01]  /*0280*/  @!P3 FMUL R13, R13, 16777216 ;  /* 0x4b8000000d0db820 */ /* 0x000fe20000400000 */
[----:B------:R-:W-:-:S06]  /*0290*/  FSEL R3, R2, 1, P0 ;  /* 0x3f80000002037808 */ /* 0x000fcc0000000000 */
[----:B------:R-:W2:Y:S01]  /*02a0*/  MUFU.RCP R13, R13 ;  /* 0x0000000d000d7308 */ /* 0x000ea20000001000 */
[----:B------:R-:W-:Y:S01]  /*02b0*/  @!P2 FMUL R3, R3, 16777216 ;  /* 0x4b8000000303a820 */ /* 0x000fe20000400000 */
[----:B------:R-:W-:Y:S01]  /*02c0*/  FSEL R14, R2, 1, P1 ;  /* 0x3f800000020e7808 */ /* 0x000fe20000800000 */
[----:B----4-:R-:W-:Y:S02]  /*02d0*/  FADD R4, R4, -R6 ;  /* 0x8000000604047221 */ /* 0x010fe40000000000 */
[----:B-1----:R-:W-:Y:S02]  /*02e0*/  FMUL R3, R12, R3 ;  /* 0x000000030c037220 */ /* 0x002fe40000400000 */
[----:B------:R-:W-:Y:S01]  /*02f0*/  @!P3 FMUL R14, R14, 16777216 ;  /* 0x4b8000000e0eb820 */ /* 0x000fe20000400000 */
[----:B------:R-:W-:Y:S01]  /*0300*/  FADD R5, R5, -R7 ;  /* 0x8000000705057221 */ /* 0x000fe20000000000 */
[----:B------:R-:W-:Y:S02]  /*0310*/  FMUL R3, R4, R3 ;  /* 0x0000000304037220 */ /* 0x000fe40000400000 */
[----:B--2---:R-:W-:-:S02]  /*0320*/  FMUL R14, R13, R14 ;  /* 0x0000000e0d0e7220 */ /* 0x004fc40000400000 */
[----:B-----5:R-:W-:Y:S02]  /*0330*/  FFMA R8, R8, R3, R10 ;  /* 0x0000000308087223 */ /* 0x020fe4000000000a */
[----:B------:R-:W-:Y:S02]  /*0340*/  FMUL R14, R5, R14 ;  /* 0x0000000e050e7220 */ /* 0x000fe40000400000 */
[----:B------:R-:W-:Y:S02]  /*0350*/  FADD R3, RZ, -R8 ;  /* 0x80000008ff037221 */ /* 0x000fe40000000000 */
[----:B------:R-:W-:Y:S02]  /*0360*/  FFMA R9, R9, R14, R11 ;  /* 0x0000000e09097223 */ /* 0x000fe4000000000b */
[----:B------:R-:W-:Y:S02]  /*0370*/  FMUL R4, R3, 1.4426950216293334961 ;  /* 0x3fb8aa3b03047820 */ /* 0x000fe40000400000 */
[----:B------:R-:W-:-:S04]  /*0380*/  FADD R3, RZ, -R9 ;  /* 0x80000009ff037221 */ /* 0x000fc80000000000 */
[----:B------:R-:W-:Y:S01]  /*0390*/  FMUL R6, R3, 1.4426950216293334961 ;  /* 0x3fb8aa3b03067820 */ /* 0x000fe20000400000 */
[----:B------:R-:W-:-:S04]  /*03a0*/  FSETP.GEU.AND P0, PT, R4, -126, PT ;  /* 0xc2fc00000400780b */ /* 0x000fc80003f0e000 */
[----:B------:R-:W-:-:S09]  /*03b0*/  FSETP.GEU.AND P1, PT, R6, -126, PT ;  /* 0xc2fc00000600780b */ /* 0x000fd20003f2e000 */
[----:B------:R-:W-:-:S04]  /*03c0*/  @!P0 FMUL R4, R4, 0.5 ;  /* 0x3f00000004048820 */ /* 0x000fc80000400000 */
[----:B------:R-:W-:Y:S01]  /*03d0*/  @!P1 FMUL R6, R6, 0.5 ;  /* 0x3f00000006069820 */ /* 0x000fe20000400000 */
[----:B------:R-:W1:Y:S08]  /*03e0*/  MUFU.EX2 R3, R4 ;  /* 0x0000000400037308 */ /* 0x000e700000000800 */
[----:B------:R-:W2:Y:S01]  /*03f0*/  MUFU.EX2 R5, R6 ;  /* 0x0000000600057308 */ /* 0x000ea20000000800 */
[----:B-1----:R-:W-:-:S04]  /*0400*/  @!P0 FMUL R3, R3, R3 ;  /* 0x0000000303038220 */ /* 0x002fc80000400000 */
[----:B------:R-:W-:Y:S01]  /*0410*/  FADD R7, R3, 1 ;  /* 0x3f80000003077421 */ /* 0x000fe20000000000 */
[----:B--2---:R-:W-:-:S04]  /*0420*/  @!P1 FMUL R5, R5, R5 ;  /* 0x0000000505059220 */ /* 0x004fc80000400000 */
[----:B------:R-:W-:Y:S01]  /*0430*/  FADD R10, R5, 1 ;  /* 0x3f800000050a7421 */ /* 0x000fe20000000000 */
[----:B------:R-:W-:Y:S01]  /*0440*/  FSETP.GT.AND P0, PT, R7, 8.50705917302346158658e+37, PT ;  /* 0x7e8000000700780b */ /* 0x000fe20003f04000 */
[----:B------:R-:W1:Y:S03]  /*0450*/  LDC.64 R4, c[0x0][0x210] ;  /* 0x00008400ff047b82 */ /* 0x000e660000000a00 */
[----:B------:R-:W-:-:S09]  /*0460*/  FSETP.GT.AND P1, PT, R10, 8.50705917302346158658e+37, PT ;  /* 0x7e8000000a00780b */ /* 0x000fd20003f24000 */
[----:B------:R-:W-:-:S04]  /*0470*/  @P0 FMUL R7, R7, 0.25 ;  /* 0x3e80000007070820 */ /* 0x000fc80000400000 */
[----:B------:R-:W-:Y:S02]  /*0480*/  @P1 FMUL R10, R10, 0.25 ;  /* 0x3e8000000a0a1820 */ /* 0x000fe40000400000 */
[----:B------:R-:W2:Y:S08]  /*0490*/  MUFU.RCP R7, R7 ;  /* 0x0000000700077308 */ /* 0x000eb00000001000 */
[----:B------:R-:W3:Y:S01]  /*04a0*/  MUFU.RCP R10, R10 ;  /* 0x0000000a000a7308 */ /* 0x000ee20000001000 */
[----:B------:R-:W-:-:S02]  /*04b0*/  FSEL R6, R2, 1, P0 ;  /* 0x3f80000002067808 */ /* 0x000fc40000000000 */
[----:B------:R-:W-:-:S03]  /*04c0*/  FSEL R3, R2, 1, P1 ;  /* 0x3f80000002037808 */ /* 0x000fc60000800000 */
[----:B--2---:R-:W-:-:S04]  /*04d0*/  FMUL R11, R7, R6 ;  /* 0x00000006070b7220 */ /* 0x004fc80000400000 */
[----:B------:R-:W-:Y:S01]  /*04e0*/  FMUL R8, R8, R11 ;  /* 0x0000000b08087220 */ /* 0x000fe20000400000 */
[----:B---3--:R-:W-:Y:S01]  /*04f0*/  FMUL R6, R10, R3 ;  /* 0x000000030a067220 */ /* 0x008fe20000400000 */
[----:B-1----:R-:W-:-:S04]  /*0500*/  IMAD.WIDE R2, R0, 0x4, R4 ;  /* 0x0000000400027825 */ /* 0x002fc800078e0204 */
[----:B------:R-:W-:-:S05]  /*0510*/  FMUL R9, R9, R6 ;  /* 0x0000000609097220 */ /* 0x000fca0000400000 */
[----:B------:R-:W-:Y:S01]  /*0520*/  STG.E.64 desc[UR4][R2.64], R8 ;  /* 0x0000000802007986 */ /* 0x000fe2000c101b04 */
[----:B------:R-:W-:Y:S05]  /*0530*/  EXIT ;  /* 0x000000000000794d */ /* 0x000fea0003800000 */
.L_x_0:
[----:B------:R-:W-:-:S00]  /*0540*/  BRA `(.L_x_0) ;  /* 0xfffffffc00fc7947 */ /* 0x000fc0000383ffff */
[----:B------:R-:W-:-:S00]  /*0550*/  NOP ;  /* 0x0000000000007918 */ /* 0x000fc00000000000 */
        /* <DEDUP_REMOVED lines=10> */
.L_x_1:


//--------------------- .nv.global.init           --------------------------
	.section	.nv.global.init,"aw",@progbits
.nv.global.init:
	.type		_$_str,@object
	.size		_$_str,(_$_str_$_2 - _$_str)
_$_str:
        /*0000*/ 	.byte	0x5f, 0x5f, 0x43, 0x55, 0x44, 0x41, 0x5f, 0x46, 0x54, 0x5a, 0x00
	.type		_$_str_$_2,@object
	.size		_$_str_$_2,(.L_1 - _$_str_$_2)
_$_str_$_2:
        /*000b*/ 	.byte	0x5f, 0x5f, 0x43, 0x55, 0x44, 0x41, 0x5f, 0x50, 0x52, 0x45, 0x43, 0x5f, 0x53, 0x51, 0x52, 0x54
        /*001b*/ 	.byte	0x00
.L_1:


//--------------------- .nv.constant0.triton_poi_fused__native_batch_norm_legit_no_training_mul_sigmoid_20 --------------------------
	.section	.nv.constant0.triton_poi_fused__native_batch_norm_legit_no_training_mul_sigmoid_20,"a",@progbits
	.sectionflags	@""
	.align	4
.nv.constant0.triton_poi_fused__native_batch_norm_legit_no_training_mul_sigmoid_20:
	.zero		580
